//
// Generated by NVIDIA NVVM Compiler
//
// Compiler Build ID: CL-36424714
// Cuda compilation tools, release 13.0, V13.0.88
// Based on NVVM 20.0.0
//

.version 9.0
.target sm_100
.address_size 64

	// .globl	_Z9addArraysPiS_S_S_

.visible .entry _Z9addArraysPiS_S_S_(
	.param .u64 .ptr .align 1 _Z9addArraysPiS_S_S__param_0,
	.param .u64 .ptr .align 1 _Z9addArraysPiS_S_S__param_1,
	.param .u64 .ptr .align 1 _Z9addArraysPiS_S_S__param_2,
	.param .u64 .ptr .align 1 _Z9addArraysPiS_S_S__param_3
)
{
	.reg .b32 	%r<21>;
	.reg .b64 	%rd<14>;

	ld.param.u64 	%rd1, [_Z9addArraysPiS_S_S__param_0];
	ld.param.u64 	%rd2, [_Z9addArraysPiS_S_S__param_1];
	ld.param.u64 	%rd3, [_Z9addArraysPiS_S_S__param_2];
	ld.param.u64 	%rd4, [_Z9addArraysPiS_S_S__param_3];
	cvta.to.global.u64 	%rd5, %rd4;
	cvta.to.global.u64 	%rd6, %rd3;
	cvta.to.global.u64 	%rd7, %rd2;
	cvta.to.global.u64 	%rd8, %rd1;
	mov.u32 	%r1, %tid.x;
	mov.u32 	%r2, %tid.y;
	mov.u32 	%r3, %tid.z;
	mov.u32 	%r4, %ctaid.x;
	mov.u32 	%r5, %ctaid.y;
	mov.u32 	%r6, %ctaid.z;
	mov.u32 	%r7, %ntid.x;
	mov.u32 	%r8, %ntid.y;
	mov.u32 	%r9, %ntid.z;
	mad.lo.s32 	%r10, %r5, %r8, %r2;
	mad.lo.s32 	%r11, %r6, %r9, %r3;
	mov.u32 	%r12, %nctaid.x;
	mad.lo.s32 	%r13, %r10, %r12, %r4;
	mad.lo.s32 	%r14, %r11, %r8, %r13;
	mad.lo.s32 	%r15, %r14, %r7, %r1;
	mul.wide.s32 	%rd9, %r15, 4;
	add.s64 	%rd10, %rd8, %rd9;
	ld.global.u32 	%r16, [%rd10];
	add.s64 	%rd11, %rd7, %rd9;
	ld.global.u32 	%r17, [%rd11];
	add.s32 	%r18, %r17, %r16;
	add.s64 	%rd12, %rd6, %rd9;
	ld.global.u32 	%r19, [%rd12];
	add.s32 	%r20, %r18, %r19;
	add.s64 	%rd13, %rd5, %rd9;
	st.global.u32 	[%rd13], %r20;
	ret;

}


// ===== COMPILED SASS (sm_100) =====

	.target	sm_100

	.elftype	@"ET_EXEC"


//--------------------- .note.nv.tkinfo           --------------------------
	.section	.note.nv.tkinfo,"",@"SHT_NOTE"
	.sectionflags	@"SHF_NOTE_NV_TKINFO"
	.tkinfo
        /*0018*/ 	.word	0x00000002
        /*0030*/ 	.string	""
        /*0030*/ 	.string	"ptxas"
        /*0030*/ 	.string	"Cuda compilation tools, release 13.0, V13.0.88"
        /*0030*/ 	.string	"Build cuda_13.0.r13.0/compiler.36424714_0"
        /*0030*/ 	.string	"-arch sm_100 -m 64 "



//--------------------- .note.nv.cuinfo           --------------------------
	.section	.note.nv.cuinfo,"",@"SHT_NOTE"
	.sectionflags	@"SHF_NOTE_NV_CUINFO"
        /*0018*/ 	.short	0x0002
        /*001a*/ 	.short	0x0064
        /*001c*/ 	.short	0x0082
	.zero		2


//--------------------- .nv.info                  --------------------------
	.section	.nv.info,"",@"SHT_CUDA_INFO"
	.align	4


	//----- nvinfo : EIATTR_REGCOUNT
	.align		4
        /*0000*/ 	.byte	0x04, 0x2f
        /*0002*/ 	.short	(.L_1 - .L_0)
	.align		4
.L_0:
        /*0004*/ 	.word	index@(_Z9addArraysPiS_S_S_)
        /*0008*/ 	.word	0x00000012


	//----- nvinfo : EIATTR_FRAME_SIZE
	.align		4
.L_1:
        /*000c*/ 	.byte	0x04, 0x11
        /*000e*/ 	.short	(.L_3 - .L_2)
	.align		4
.L_2:
        /*0010*/ 	.word	index@(_Z9addArraysPiS_S_S_)
        /*0014*/ 	.word	0x00000000


	//----- nvinfo : EIATTR_MIN_STACK_SIZE
	.align		4
.L_3:
        /*0018*/ 	.byte	0x04, 0x12
        /*001a*/ 	.short	(.L_5 - .L_4)
	.align		4
.L_4:
        /*001c*/ 	.word	index@(_Z9addArraysPiS_S_S_)
        /*0020*/ 	.word	0x00000000
.L_5:


//--------------------- .nv.compat                --------------------------
	.section	.nv.compat,"",@"SHT_CUDA_COMPAT_INFO"
	.align	4
        /*0000*/ 	.byte	0x02, 0x09, 0x00, 0x00, 0x02, 0x02, 0x01, 0x00, 0x02, 0x05, 0x05, 0x00, 0x03, 0x07, 0x01, 0x01
        /*0010*/ 	.byte	0x02, 0x03, 0x00, 0x00, 0x02, 0x06, 0x01, 0x00, 0x04, 0x0b, 0x08, 0x00, 0x09, 0x00, 0x00, 0x00
        /*0020*/ 	.byte	0x00, 0x00, 0x00, 0x00


//--------------------- .nv.info._Z9addArraysPiS_S_S_ --------------------------
	.section	.nv.info._Z9addArraysPiS_S_S_,"",@"SHT_CUDA_INFO"
	.sectionflags	@""
	.align	4


	//----- nvinfo : EIATTR_CUDA_API_VERSION
	.align		4
        /*0000*/ 	.byte	0x04, 0x37
        /*0002*/ 	.short	(.L_7 - .L_6)
.L_6:
        /*0004*/ 	.word	0x00000082


	//----- nvinfo : EIATTR_KPARAM_INFO
	.align		4
.L_7:
        /*0008*/ 	.byte	0x04, 0x17
        /*000a*/ 	.short	(.L_9 - .L_8)
.L_8:
        /*000c*/ 	.word	0x00000000
        /*0010*/ 	.short	0x0003
        /*0012*/ 	.short	0x0018
        /*0014*/ 	.byte	0x00, 0xf5, 0x21, 0x00


	//----- nvinfo : EIATTR_KPARAM_INFO
	.align		4
.L_9:
        /*0018*/ 	.byte	0x04, 0x17
        /*001a*/ 	.short	(.L_11 - .L_10)
.L_10:
        /*001c*/ 	.word	0x00000000
        /*0020*/ 	.short	0x0002
        /*0022*/ 	.short	0x0010
        /*0024*/ 	.byte	0x00, 0xf5, 0x21, 0x00


	//----- nvinfo : EIATTR_KPARAM_INFO
	.align		4
.L_11:
        /*0028*/ 	.byte	0x04, 0x17
        /*002a*/ 	.short	(.L_13 - .L_12)
.L_12:
        /*002c*/ 	.word	0x00000000
        /*0030*/ 	.short	0x0001
        /*0032*/ 	.short	0x0008
        /*0034*/ 	.byte	0x00, 0xf5, 0x21, 0x00


	//----- nvinfo : EIATTR_KPARAM_INFO
	.align		4
.L_13:
        /*0038*/ 	.byte	0x04, 0x17
        /*003a*/ 	.short	(.L_15 - .L_14)
.L_14:
        /*003c*/ 	.word	0x00000000
        /*0040*/ 	.short	0x0000
        /*0042*/ 	.short	0x0000
        /*0044*/ 	.byte	0x00, 0xf5, 0x21, 0x00


	//----- nvinfo : EIATTR_SPARSE_MMA_MASK
	.align		4
.L_15:
        /*0048*/ 	.byte	0x03, 0x50
        /*004a*/ 	.short	0x0000


	//----- nvinfo : EIATTR_MAXREG_COUNT
	.align		4
        /*004c*/ 	.byte	0x03, 0x1b
        /*004e*/ 	.short	0x00ff


	//----- nvinfo : EIATTR_MERCURY_ISA_VERSION
	.align		4
        /*0050*/ 	.byte	0x03, 0x5f
        /*0052*/ 	.short	0x0101


	//----- nvinfo : EIATTR_VRC_CTA_INIT_COUNT
	.align		4
        /*0054*/ 	.byte	0x02, 0x4a
	.zero		1
	.zero		1


	//----- nvinfo : EIATTR_EXIT_INSTR_OFFSETS
	.align		4
        /*0058*/ 	.byte	0x04, 0x1c
        /*005a*/ 	.short	(.L_17 - .L_16)


	//   ....[0]....
.L_16:
        /*005c*/ 	.word	0x000001e0


	//----- nvinfo : EIATTR_CBANK_PARAM_SIZE
	.align		4
.L_17:
        /*0060*/ 	.byte	0x03, 0x19
        /*0062*/ 	.short	0x0020


	//----- nvinfo : EIATTR_PARAM_CBANK
	.align		4
        /*0064*/ 	.byte	0x04, 0x0a
        /*0066*/ 	.short	(.L_19 - .L_18)
	.align		4
.L_18:
        /*0068*/ 	.word	index@(.nv.constant0._Z9addArraysPiS_S_S_)
        /*006c*/ 	.short	0x0380
        /*006e*/ 	.short	0x0020


	//----- nvinfo : EIATTR_SW_WAR
	.align		4
.L_19:
        /*0070*/ 	.byte	0x04, 0x36
        /*0072*/ 	.short	(.L_21 - .L_20)
.L_20:
        /*0074*/ 	.word	0x00000008
.L_21:


//--------------------- .nv.callgraph             --------------------------
	.section	.nv.callgraph,"",@"SHT_CUDA_CALLGRAPH"
	.align	4
	.sectionentsize	8
	.align		4
        /*0000*/ 	.word	0x00000000
	.align		4
        /*0004*/ 	.word	0xffffffff
	.align		4
        /*0008*/ 	.word	0x00000000
	.align		4
        /*000c*/ 	.word	0xfffffffe
	.align		4
        /*0010*/ 	.word	0x00000000
	.align		4
        /*0014*/ 	.word	0xfffffffd
	.align		4
        /*0018*/ 	.word	0x00000000
	.align		4
        /*001c*/ 	.word	0xfffffffc


//--------------------- .text._Z9addArraysPiS_S_S_ --------------------------
	.section	.text._Z9addArraysPiS_S_S_,"ax",@progbits
	.align	128
        .global         _Z9addArraysPiS_S_S_
        .type           _Z9addArraysPiS_S_S_,@function
        .size           _Z9addArraysPiS_S_S_,(.L_x_1 - _Z9addArraysPiS_S_S_)
        .other          _Z9addArraysPiS_S_S_,@"STO_CUDA_ENTRY STV_DEFAULT"
_Z9addArraysPiS_S_S_:
.text._Z9addArraysPiS_S_S_:
[----:B------:R-:W-:Y:S01]  /*0000*/  LDC R1, c[0x0][0x37c] ;  /* 0x0000df00ff017b82 */ /* 0x000fe20000000800 */
[----:B------:R-:W0:Y:S01]  /*0010*/  S2R R0, SR_TID.Y ;  /* 0x0000000000007919 */ /* 0x000e220000002200 */
[----:B------:R-:W1:Y:S06]  /*0020*/  LDCU UR7, c[0x0][0x360] ;  /* 0x00006c00ff0777ac */ /* 0x000e6c0008000800 */
[----:B------:R-:W0:Y:S01]  /*0030*/  S2UR UR4, SR_CTAID.Y ;  /* 0x00000000000479c3 */ /* 0x000e220000002600 */
[----:B------:R-:W2:Y:S01]  /*0040*/  S2R R8, SR_TID.Z ;  /* 0x0000000000087919 */ /* 0x000ea20000002300 */
[----:B------:R-:W1:Y:S06]  /*0050*/  S2R R11, SR_TID.X ;  /* 0x00000000000b7919 */ /* 0x000e6c0000002100 */
[----:B------:R-:W0:Y:S08]  /*0060*/  LDC R13, c[0x0][0x364] ;  /* 0x0000d900ff0d7b82 */ /* 0x000e300000000800 */
[----:B------:R-:W2:Y:S08]  /*0070*/  S2UR UR5, SR_CTAID.Z ;  /* 0x00000000000579c3 */ /* 0x000eb00000002700 */
[----:B------:R-:W2:Y:S08]  /*0080*/  LDC R9, c[0x0][0x368] ;  /* 0x0000da00ff097b82 */ /* 0x000eb00000000800 */
[----:B------:R-:W3:Y:S01]  /*0090*/  S2UR UR6, SR_CTAID.X ;  /* 0x00000000000679c3 */ /* 0x000ee20000002500 */
[----:B0-----:R-:W-:-:S07]  /*00a0*/  IMAD R0, R13, UR4, R0 ;  /* 0x000000040d007c24 */ /* 0x001fce000f8e0200 */
[----:B------:R-:W3:Y:S08]  /*00b0*/  LDC R15, c[0x0][0x370] ;  /* 0x0000dc00ff0f7b82 */ /* 0x000ef00000000800 */
[----:B------:R-:W0:Y:S01]  /*00c0*/  LDC.64 R6, c[0x0][0x380] ;  /* 0x0000e000ff067b82 */ /* 0x000e220000000a00 */
[----:B--2---:R-:W-:Y:S01]  /*00d0*/  IMAD R8, R9, UR5, R8 ;  /* 0x0000000509087c24 */ /* 0x004fe2000f8e0208 */
[----:B------:R-:W2:Y:S06]  /*00e0*/  LDCU.64 UR4, c[0x0][0x358] ;  /* 0x00006b00ff0477ac */ /* 0x000eac0008000a00 */
[----:B------:R-:W4:Y:S08]  /*00f0*/  LDC.64 R4, c[0x0][0x388] ;  /* 0x0000e200ff047b82 */ /* 0x000f300000000a00 */
[----:B------:R-:W5:Y:S01]  /*0100*/  LDC.64 R2, c[0x0][0x390] ;  /* 0x0000e400ff027b82 */ /* 0x000f620000000a00 */
[----:B---3--:R-:W-:-:S04]  /*0110*/  IMAD R9, R0, R15, UR6 ;  /* 0x0000000600097e24 */ /* 0x008fc8000f8e020f */
[----:B------:R-:W-:-:S04]  /*0120*/  IMAD R8, R8, R13, R9 ;  /* 0x0000000d08087224 */ /* 0x000fc800078e0209 */
[----:B-1----:R-:W-:Y:S02]  /*0130*/  IMAD R11, R8, UR7, R11 ;  /* 0x00000007080b7c24 */ /* 0x002fe4000f8e020b */
[----:B------:R-:W1:Y:S02]  /*0140*/  LDC.64 R8, c[0x0][0x398] ;  /* 0x0000e600ff087b82 */ /* 0x000e640000000a00 */
[----:B0-----:R-:W-:-:S04]  /*0150*/  IMAD.WIDE R6, R11, 0x4, R6 ;  /* 0x000000040b067825 */ /* 0x001fc800078e0206 */
[C---:B----4-:R-:W-:Y:S02]  /*0160*/  IMAD.WIDE R4, R11.reuse, 0x4, R4 ;  /* 0x000000040b047825 */ /* 0x050fe400078e0204 */
[----:B--2---:R-:W2:Y:S04]  /*0170*/  LDG.E R6, desc[UR4][R6.64] ;  /* 0x0000000406067981 */ /* 0x004ea8000c1e1900 */
[----:B------:R-:W2:Y:S01]  /*0180*/  LDG.E R5, desc[UR4][R4.64] ;  /* 0x0000000404057981 */ /* 0x000ea2000c1e1900 */
[----:B-----5:R-:W-:-:S06]  /*0190*/  IMAD.WIDE R2, R11, 0x4, R2 ;  /* 0x000000040b027825 */ /* 0x020fcc00078e0202 */
[----:B------:R-:W2:Y:S01]  /*01a0*/  LDG.E R2, desc[UR4][R2.64] ;  /* 0x0000000402027981 */ /* 0x000ea2000c1e1900 */
[----:B-1----:R-:W-:Y:S01]  /*01b0*/  IMAD.WIDE R8, R11, 0x4, R8 ;  /* 0x000000040b087825 */ /* 0x002fe200078e0208 */
[----:B--2---:R-:W-:-:S05]  /*01c0*/  IADD3 R11, PT, PT, R2, R5, R6 ;  /* 0x00000005020b7210 */ /* 0x004fca0007ffe006 */
[----:B------:R-:W-:Y:S01]  /*01d0*/  STG.E desc[UR4][R8.64], R11 ;  /* 0x0000000b08007986 */ /* 0x000fe2000c101904 */
[----:B------:R-:W-:Y:S05]  /*01e0*/  EXIT ;  /* 0x000000000000794d */ /* 0x000fea0003800000 */
.L_x_0:
[----:B------:R-:W-:-:S00]  /*01f0*/  BRA `(.L_x_0) ;  /* 0xfffffffc00fc7947 */ /* 0x000fc0000383ffff */
[----:B------:R-:W-:-:S00]  /*0200*/  NOP ;  /* 0x0000000000007918 */ /* 0x000fc00000000000 */
[----:B------:R-:W-:-:S00]  /*0210*/  NOP ;  /* 0x0000000000007918 */ /* 0x000fc00000000000 */
[----:B------:R-:W-:-:S00]  /*0220*/  NOP ;  /* 0x0000000000007918 */ /* 0x000fc00000000000 */
[----:B------:R-:W-:-:S00]  /*0230*/  NOP ;  /* 0x0000000000007918 */ /* 0x000fc00000000000 */
[----:B------:R-:W-:-:S00]  /*0240*/  NOP ;  /* 0x0000000000007918 */ /* 0x000fc00000000000 */
[----:B------:R-:W-:-:S00]  /*0250*/  NOP ;  /* 0x0000000000007918 */ /* 0x000fc00000000000 */
[----:B------:R-:W-:-:S00]  /*0260*/  NOP ;  /* 0x0000000000007918 */ /* 0x000fc00000000000 */
[----:B------:R-:W-:-:S00]  /*0270*/  NOP ;  /* 0x0000000000007918 */ /* 0x000fc00000000000 */
.L_x_1:


//--------------------- .nv.shared.reserved.0     --------------------------
	.section	.nv.shared.reserved.0,"aw",@nobits
	.weak		__nv_reservedSMEM_offset_0_alias
	.size		__nv_reservedSMEM_offset_0_alias, 0, 64
	.other		__nv_reservedSMEM_offset_0_alias,@"STO_CUDA_RESERVED_SHARED STV_DEFAULT"
__nv_reservedSMEM_offset_0_alias:
	.zero		0
	.zero		64


//--------------------- .nv.constant0._Z9addArraysPiS_S_S_ --------------------------
	.section	.nv.constant0._Z9addArraysPiS_S_S_,"a",@progbits
	.sectionflags	@""
	.align	4
.nv.constant0._Z9addArraysPiS_S_S_:
	.zero		928


//--------------------- SYMBOLS --------------------------

	.type		.nv.reservedSmem.offset0,@object
	.size		.nv.reservedSmem.offset0,0x4
